	.headerflags	@"EF_CUDA_TEXMODE_UNIFIED EF_CUDA_64BIT_ADDRESS EF_CUDA_ACCELERATORS EF_CUDA_SM90 EF_CUDA_VIRTUAL_SM(EF_CUDA_SM90)"
	.elftype	@"ET_EXEC"


//--------------------- .nv.info                  --------------------------
	.section	.nv.info,"",@"SHT_CUDA_INFO"
	.align	4


	//----- nvinfo : EIATTR_REGCOUNT
	.align		4
        /*0000*/ 	.byte	0x04, 0x2f
        /*0002*/ 	.short	(.L_1 - .L_0)
	.align		4
.L_0:
        /*0004*/ 	.word	index@(triton_poi_fused_add_clamp_23)
        /*0008*/ 	.word	0x00000008


	//----- nvinfo : EIATTR_MIN_STACK_SIZE
	.align		4
.L_1:
        /*000c*/ 	.byte	0x04, 0x12
        /*000e*/ 	.short	(.L_3 - .L_2)
	.align		4
.L_2:
        /*0010*/ 	.word	index@(triton_poi_fused_add_clamp_23)
        /*0014*/ 	.word	0x00000000


	//----- nvinfo : EIATTR_FRAME_SIZE
	.align		4
.L_3:
        /*0018*/ 	.byte	0x04, 0x11
        /*001a*/ 	.short	(.L_5 - .L_4)
	.align		4
.L_4:
        /*001c*/ 	.word	index@(triton_poi_fused_add_clamp_23)
        /*0020*/ 	.word	0x00000000


	//----- nvinfo : EIATTR_MIN_STACK_SIZE
	.align		4
.L_5:
        /*0024*/ 	.byte	0x04, 0x12
        /*0026*/ 	.short	(.L_7 - .L_6)
	.align		4
.L_6:
        /*0028*/ 	.word	index@(triton_poi_fused_add_clamp_23)
        /*002c*/ 	.word	0x00000000
.L_7:


//--------------------- .nv.info.triton_poi_fused_add_clamp_23 --------------------------
	.section	.nv.info.triton_poi_fused_add_clamp_23,"",@"SHT_CUDA_INFO"
	.sectionflags	@""
	.align	4


	//----- nvinfo : EIATTR_CUDA_API_VERSION
	.align		4
        /*0000*/ 	.byte	0x04, 0x37
        /*0002*/ 	.short	(.L_9 - .L_8)
.L_8:
        /*0004*/ 	.word	0x0000007c


	//----- nvinfo : EIATTR_KPARAM_INFO
	.align		4
.L_9:
        /*0008*/ 	.byte	0x04, 0x17
        /*000a*/ 	.short	(.L_11 - .L_10)
.L_10:
        /*000c*/ 	.word	0x00000000
        /*0010*/ 	.short	0x0001
        /*0012*/ 	.short	0x0008
        /*0014*/ 	.byte	0x00, 0xf0, 0x11, 0x00


	//----- nvinfo : EIATTR_KPARAM_INFO
	.align		4
.L_11:
        /*0018*/ 	.byte	0x04, 0x17
        /*001a*/ 	.short	(.L_13 - .L_12)
.L_12:
        /*001c*/ 	.word	0x00000000
        /*0020*/ 	.short	0x0000
        /*0022*/ 	.short	0x0000
        /*0024*/ 	.byte	0x00, 0xf4, 0x21, 0x00


	//----- nvinfo : EIATTR_SPARSE_MMA_MASK
	.align		4
.L_13:
        /*0028*/ 	.byte	0x03, 0x50
        /*002a*/ 	.short	0x0000


	//----- nvinfo : EIATTR_MAXREG_COUNT
	.align		4
        /*002c*/ 	.byte	0x03, 0x1b
        /*002e*/ 	.short	0x00ff


	//----- nvinfo : EIATTR_EXIT_INSTR_OFFSETS
	.align		4
        /*0030*/ 	.byte	0x04, 0x1c
        /*0032*/ 	.short	(.L_15 - .L_14)


	//   ....[0]....
.L_14:
        /*0034*/ 	.word	0x00000120


	//   ....[1]....
        /*0038*/ 	.word	0x00000150


	//----- nvinfo : EIATTR_REQNTID
	.align		4
.L_15:
        /*003c*/ 	.byte	0x04, 0x10
        /*003e*/ 	.short	(.L_17 - .L_16)
.L_16:
        /*0040*/ 	.word	0x00000020
        /*0044*/ 	.word	0x00000001
        /*0048*/ 	.word	0x00000001


	//----- nvinfo : EIATTR_CBANK_PARAM_SIZE
	.align		4
.L_17:
        /*004c*/ 	.byte	0x03, 0x19
        /*004e*/ 	.short	0x000c


	//----- nvinfo : EIATTR_PARAM_CBANK
	.align		4
        /*0050*/ 	.byte	0x04, 0x0a
        /*0052*/ 	.short	(.L_19 - .L_18)
	.align		4
.L_18:
        /*0054*/ 	.word	index@(.nv.constant0.triton_poi_fused_add_clamp_23)
        /*0058*/ 	.short	0x0210
        /*005a*/ 	.short	0x000c


	//----- nvinfo : EIATTR_SW_WAR
	.align		4
.L_19:
        /*005c*/ 	.byte	0x04, 0x36
        /*005e*/ 	.short	(.L_21 - .L_20)
.L_20:
        /*0060*/ 	.word	0x00000008
.L_21:


//--------------------- .nv.callgraph             --------------------------
	.section	.nv.callgraph,"",@"SHT_CUDA_CALLGRAPH"
	.align	4
	.sectionentsize	8
	.align		4
        /*0000*/ 	.word	0x00000000
	.align		4
        /*0004*/ 	.word	0xffffffff
	.align		4
        /*0008*/ 	.word	0x00000000
	.align		4
        /*000c*/ 	.word	0xfffffffe
	.align		4
        /*0010*/ 	.word	0x00000000
	.align		4
        /*0014*/ 	.word	0xfffffffd
	.align		4
        /*0018*/ 	.word	0x00000000
	.align		4
        /*001c*/ 	.word	0xfffffffc


//--------------------- .text.triton_poi_fused_add_clamp_23 --------------------------
	.section	.text.triton_poi_fused_add_clamp_23,"ax",@progbits
	.align	128
        .global         triton_poi_fused_add_clamp_23
        .type           triton_poi_fused_add_clamp_23,@function
        .size           triton_poi_fused_add_clamp_23,(.L_x_1 - triton_poi_fused_add_clamp_23)
        .other          triton_poi_fused_add_clamp_23,@"STO_CUDA_ENTRY STV_DEFAULT"
triton_poi_fused_add_clamp_23:
.text.triton_poi_fused_add_clamp_23:
[----:B------:R-:W0:Y:S02]  /*0000*/  LDC R1, c[0x0][0x28] ;  /* 0x00000a00ff017b82 */ /* 0x000e240000000800 */
[----:B------:R-:W1:Y:S01]  /*0010*/  S2R R2, SR_TID.X ;  /* 0x0000000000027919 */ /* 0x000e620000002100 */
[----:B------:R-:W-:Y:S01]  /*0020*/  IMAD.MOV.U32 R5, RZ, RZ, 0x3f000000 ;  /* 0x3f000000ff057424 */ /* 0x000fe200078e00ff */
[----:B------:R-:W2:Y:S01]  /*0030*/  S2R R3, SR_CTAID.X ;  /* 0x0000000000037919 */ /* 0x000ea20000002500 */
[C---:B-1----:R-:W-:Y:S02]  /*0040*/  LOP3.LUT R0, R2.reuse, 0x1, RZ, 0xc0, !PT ;  /* 0x0000000102007812 */ /* 0x042fe400078ec0ff */
[----:B------:R-:W-:-:S03]  /*0050*/  LOP3.LUT P0, RZ, R2, 0x1e, RZ, 0xc0, !PT ;  /* 0x0000001e02ff7812 */ /* 0x000fc6000780c0ff */
[----:B--2---:R-:W-:-:S05]  /*0060*/  IMAD R3, R3, 0x2, R0 ;  /* 0x0000000203037824 */ /* 0x004fca00078e0200 */
[----:B------:R-:W-:Y:S02]  /*0070*/  I2FP.F32.S32 R0, R3 ;  /* 0x0000000300007245 */ /* 0x000fe40000201400 */
[----:B------:R-:W-:-:S03]  /*0080*/  ISETP.LT.AND P0, PT, R3, 0x2, !P0 ;  /* 0x000000020300780c */ /* 0x000fc60004701270 */
[----:B------:R-:W-:-:S04]  /*0090*/  FADD R0, R0, 0.5 ;  /* 0x3f00000000007421 */ /* 0x000fc80000000000 */
[----:B------:R-:W-:Y:S02]  /*00a0*/  FFMA R0, R0, R5, -0.5 ;  /* 0xbf00000000007423 */ /* 0x000fe40000000005 */
[----:B------:R-:W1:Y:S03]  /*00b0*/  LDC.64 R4, c[0x0][0x210] ;  /* 0x00008400ff047b82 */ /* 0x000e660000000a00 */
[----:B------:R-:W-:-:S06]  /*00c0*/  FMNMX R0, RZ, R0, !PT ;  /* 0x00000000ff007209 */ /* 0x000fcc0007800000 */
[----:B------:R-:W2:Y:S02]  /*00d0*/  F2I.TRUNC.NTZ R0, R0 ;  /* 0x0000000000007305 */ /* 0x000ea4000020f100 */
[----:B--2---:R-:W-:Y:S01]  /*00e0*/  VIMNMX R2, R0, -0x1, PT ;  /* 0xffffffff00027848 */ /* 0x004fe20003fe0100 */
[----:B-1----:R-:W-:-:S04]  /*00f0*/  IMAD.WIDE R4, R3, 0x8, R4 ;  /* 0x0000000803047825 */ /* 0x002fc800078e0204 */
[----:B------:R-:W-:-:S05]  /*0100*/  VIADD R2, R2, 0x1 ;  /* 0x0000000102027836 */ /* 0x000fca0000000000 */
[----:B------:R-:W-:Y:S01]  /*0110*/  SHF.R.S32.HI R3, RZ, 0x1f, R2 ;  /* 0x0000001fff037819 */ /* 0x000fe20000011402 */
[----:B------:R-:W-:Y:S06]  /*0120*/  @!P0 EXIT ;  /* 0x000000000000894d */ /* 0x000fec0003800000 */
[----:B------:R-:W-:Y:S02]  /*0130*/  ULDC.64 UR4, c[0x0][0x208] ;  /* 0x0000820000047ab9 */ /* 0x000fe40000000a00 */
[----:B------:R-:W-:Y:S01]  /*0140*/  STG.E.64 desc[UR4][R4.64], R2 ;  /* 0x0000000204007986 */ /* 0x000fe2000c101b04 */
[----:B------:R-:W-:Y:S05]  /*0150*/  EXIT ;  /* 0x000000000000794d */ /* 0x000fea0003800000 */
.L_x_0:
[----:B------:R-:W-:-:S00]  /*0160*/  BRA `(.L_x_0) ;  /* 0xfffffffc00fc7947 */ /* 0x000fc0000383ffff */
[----:B------:R-:W-:-:S00]  /*0170*/  NOP ;  /* 0x0000000000007918 */ /* 0x000fc00000000000 */
        /* <DEDUP_REMOVED lines=8> */
.L_x_1:


//--------------------- .nv.constant0.triton_poi_fused_add_clamp_23 --------------------------
	.section	.nv.constant0.triton_poi_fused_add_clamp_23,"a",@progbits
	.sectionflags	@""
	.align	4
.nv.constant0.triton_poi_fused_add_clamp_23:
	.zero		540
